	.headerflags	@"EF_CUDA_TEXMODE_UNIFIED EF_CUDA_64BIT_ADDRESS EF_CUDA_ACCELERATORS EF_CUDA_SM90 EF_CUDA_VIRTUAL_SM(EF_CUDA_SM90)"
	.elftype	@"ET_EXEC"


//--------------------- .nv.info                  --------------------------
	.section	.nv.info,"",@"SHT_CUDA_INFO"
	.align	4


	//----- nvinfo : EIATTR_REGCOUNT
	.align		4
        /*0000*/ 	.byte	0x04, 0x2f
        /*0002*/ 	.short	(.L_1 - .L_0)
	.align		4
.L_0:
        /*0004*/ 	.word	index@(triton_poi_fused_convolution_33)
        /*0008*/ 	.word	0x00000020


	//----- nvinfo : EIATTR_MIN_STACK_SIZE
	.align		4
.L_1:
        /*000c*/ 	.byte	0x04, 0x12
        /*000e*/ 	.short	(.L_3 - .L_2)
	.align		4
.L_2:
        /*0010*/ 	.word	index@(triton_poi_fused_convolution_33)
        /*0014*/ 	.word	0x00000000


	//----- nvinfo : EIATTR_FRAME_SIZE
	.align		4
.L_3:
        /*0018*/ 	.byte	0x04, 0x11
        /*001a*/ 	.short	(.L_5 - .L_4)
	.align		4
.L_4:
        /*001c*/ 	.word	index@(triton_poi_fused_convolution_33)
        /*0020*/ 	.word	0x00000000


	//----- nvinfo : EIATTR_MIN_STACK_SIZE
	.align		4
.L_5:
        /*0024*/ 	.byte	0x04, 0x12
        /*0026*/ 	.short	(.L_7 - .L_6)
	.align		4
.L_6:
        /*0028*/ 	.word	index@(triton_poi_fused_convolution_33)
        /*002c*/ 	.word	0x00000000
.L_7:


//--------------------- .nv.info.triton_poi_fused_convolution_33 --------------------------
	.section	.nv.info.triton_poi_fused_convolution_33,"",@"SHT_CUDA_INFO"
	.sectionflags	@""
	.align	4


	//----- nvinfo : EIATTR_CUDA_API_VERSION
	.align		4
        /*0000*/ 	.byte	0x04, 0x37
        /*0002*/ 	.short	(.L_9 - .L_8)
.L_8:
        /*0004*/ 	.word	0x0000007c


	//----- nvinfo : EIATTR_KPARAM_INFO
	.align		4
.L_9:
        /*0008*/ 	.byte	0x04, 0x17
        /*000a*/ 	.short	(.L_11 - .L_10)
.L_10:
        /*000c*/ 	.word	0x00000000
        /*0010*/ 	.short	0x0004
        /*0012*/ 	.short	0x001c
        /*0014*/ 	.byte	0x00, 0xf0, 0x11, 0x00


	//----- nvinfo : EIATTR_KPARAM_INFO
	.align		4
.L_11:
        /*0018*/ 	.byte	0x04, 0x17
        /*001a*/ 	.short	(.L_13 - .L_12)
.L_12:
        /*001c*/ 	.word	0x00000000
        /*0020*/ 	.short	0x0003
        /*0022*/ 	.short	0x0018
        /*0024*/ 	.byte	0x00, 0xf0, 0x11, 0x00


	//----- nvinfo : EIATTR_KPARAM_INFO
	.align		4
.L_13:
        /*0028*/ 	.byte	0x04, 0x17
        /*002a*/ 	.short	(.L_15 - .L_14)
.L_14:
        /*002c*/ 	.word	0x00000000
        /*0030*/ 	.short	0x0002
        /*0032*/ 	.short	0x0010
        /*0034*/ 	.byte	0x00, 0xf4, 0x21, 0x00


	//----- nvinfo : EIATTR_KPARAM_INFO
	.align		4
.L_15:
        /*0038*/ 	.byte	0x04, 0x17
        /*003a*/ 	.short	(.L_17 - .L_16)
.L_16:
        /*003c*/ 	.word	0x00000000
        /*0040*/ 	.short	0x0001
        /*0042*/ 	.short	0x0008
        /*0044*/ 	.byte	0x00, 0xf4, 0x21, 0x00


	//----- nvinfo : EIATTR_KPARAM_INFO
	.align		4
.L_17:
        /*0048*/ 	.byte	0x04, 0x17
        /*004a*/ 	.short	(.L_19 - .L_18)
.L_18:
        /*004c*/ 	.word	0x00000000
        /*0050*/ 	.short	0x0000
        /*0052*/ 	.short	0x0000
        /*0054*/ 	.byte	0x00, 0xf4, 0x21, 0x00


	//----- nvinfo : EIATTR_SPARSE_MMA_MASK
	.align		4
.L_19:
        /*0058*/ 	.byte	0x03, 0x50
        /*005a*/ 	.short	0x0000


	//----- nvinfo : EIATTR_MAXREG_COUNT
	.align		4
        /*005c*/ 	.byte	0x03, 0x1b
        /*005e*/ 	.short	0x00ff


	//----- nvinfo : EIATTR_EXIT_INSTR_OFFSETS
	.align		4
        /*0060*/ 	.byte	0x04, 0x1c
        /*0062*/ 	.short	(.L_21 - .L_20)


	//   ....[0]....
.L_20:
        /*0064*/ 	.word	0x00000840


	//   ....[1]....
        /*0068*/ 	.word	0x00000860


	//----- nvinfo : EIATTR_REQNTID
	.align		4
.L_21:
        /*006c*/ 	.byte	0x04, 0x10
        /*006e*/ 	.short	(.L_23 - .L_22)
.L_22:
        /*0070*/ 	.word	0x00000100
        /*0074*/ 	.word	0x00000001
        /*0078*/ 	.word	0x00000001


	//----- nvinfo : EIATTR_CBANK_PARAM_SIZE
	.align		4
.L_23:
        /*007c*/ 	.byte	0x03, 0x19
        /*007e*/ 	.short	0x0020


	//----- nvinfo : EIATTR_PARAM_CBANK
	.align		4
        /*0080*/ 	.byte	0x04, 0x0a
        /*0082*/ 	.short	(.L_25 - .L_24)
	.align		4
.L_24:
        /*0084*/ 	.word	index@(.nv.constant0.triton_poi_fused_convolution_33)
        /*0088*/ 	.short	0x0210
        /*008a*/ 	.short	0x0020


	//----- nvinfo : EIATTR_SW_WAR
	.align		4
.L_25:
        /*008c*/ 	.byte	0x04, 0x36
        /*008e*/ 	.short	(.L_27 - .L_26)
.L_26:
        /*0090*/ 	.word	0x00000008
.L_27:


//--------------------- .nv.callgraph             --------------------------
	.section	.nv.callgraph,"",@"SHT_CUDA_CALLGRAPH"
	.align	4
	.sectionentsize	8
	.align		4
        /*0000*/ 	.word	0x00000000
	.align		4
        /*0004*/ 	.word	0xffffffff
	.align		4
        /*0008*/ 	.word	0x00000000
	.align		4
        /*000c*/ 	.word	0xfffffffe
	.align		4
        /*0010*/ 	.word	0x00000000
	.align		4
        /*0014*/ 	.word	0xfffffffd
	.align		4
        /*0018*/ 	.word	0x00000000
	.align		4
        /*001c*/ 	.word	0xfffffffc


//--------------------- .text.triton_poi_fused_convolution_33 --------------------------
	.section	.text.triton_poi_fused_convolution_33,"ax",@progbits
	.sectionflags	@"SHF_BARRIERS=1"
	.align	128
        .global         triton_poi_fused_convolution_33
        .type           triton_poi_fused_convolution_33,@function
        .size           triton_poi_fused_convolution_33,(.L_x_1 - triton_poi_fused_convolution_33)
        .other          triton_poi_fused_convolution_33,@"STO_CUDA_ENTRY STV_DEFAULT"
triton_poi_fused_convolution_33:
.text.triton_poi_fused_convolution_33:
[----:B------:R-:W0:Y:S01]  /*0000*/  LDC R1, c[0x0][0x28] ;  /* 0x00000a00ff017b82 */ /* 0x000e220000000800 */
[----:B------:R-:W1:Y:S07]  /*0010*/  S2R R20, SR_TID.X ;  /* 0x0000000000147919 */ /* 0x000e6e0000002100 */
[----:B------:R-:W2:Y:S01]  /*0020*/  S2UR UR5, SR_CgaCtaId ;  /* 0x00000000000579c3 */ /* 0x000ea20000008800 */
[----:B------:R-:W-:Y:S01]  /*0030*/  UMOV UR4, 0x400 ;  /* 0x0000040000047882 */ /* 0x000fe20000000000 */
[----:B------:R-:W-:Y:S01]  /*0040*/  CS2R R6, SRZ ;  /* 0x0000000000067805 */ /* 0x000fe2000001ff00 */
[----:B------:R-:W3:Y:S01]  /*0050*/  S2R R3, SR_CTAID.X ;  /* 0x0000000000037919 */ /* 0x000ee20000002500 */
[----:B------:R-:W-:Y:S01]  /*0060*/  ULDC.64 UR6, c[0x0][0x208] ;  /* 0x0000820000067ab9 */ /* 0x000fe20000000a00 */
[----:B------:R-:W-:Y:S01]  /*0070*/  CS2R R10, SRZ ;  /* 0x00000000000a7805 */ /* 0x000fe2000001ff00 */
[----:B------:R-:W4:Y:S02]  /*0080*/  S2R R2, SR_CTAID.Y ;  /* 0x0000000000027919 */ /* 0x000f240000002600 */
[----:B------:R-:W5:Y:S01]  /*0090*/  LDC.64 R22, c[0x0][0x210] ;  /* 0x00008400ff167b82 */ /* 0x000f620000000a00 */
[----:B--2---:R-:W-:Y:S01]  /*00a0*/  UPRMT UR4, UR5, 0x654, UR4 ;  /* 0x0000065405047896 */ /* 0x004fe20008000004 */
[----:B-1----:R-:W-:Y:S01]  /*00b0*/  SHF.R.U32.HI R13, RZ, 0x2, R20 ;  /* 0x00000002ff0d7819 */ /* 0x002fe20000011614 */
[----:B------:R-:W-:-:S02]  /*00c0*/  IMAD.SHL.U32 R0, R20, 0x4, RZ ;  /* 0x0000000414007824 */ /* 0x000fc400078e00ff */
[----:B------:R-:W-:Y:S01]  /*00d0*/  IMAD.SHL.U32 R9, R20, 0x400, RZ ;  /* 0x0000040014097824 */ /* 0x000fe200078e00ff */
[----:B------:R-:W-:Y:S01]  /*00e0*/  SGXT.U32 R13, R13, 0x6 ;  /* 0x000000060d0d781a */ /* 0x000fe20000000000 */
[----:B---3--:R-:W-:-:S03]  /*00f0*/  IMAD.SHL.U32 R3, R3, 0x10, RZ ;  /* 0x0000001003037824 */ /* 0x008fc600078e00ff */
[----:B----4-:R-:W-:Y:S02]  /*0100*/  PRMT R27, R13, 0x6540, R2 ;  /* 0x000065400d1b7816 */ /* 0x010fe40000000002 */
[----:B------:R-:W-:Y:S02]  /*0110*/  LOP3.LUT R4, R3, 0xc, R0, 0xf8, !PT ;  /* 0x0000000c03047812 */ /* 0x000fe400078ef800 */
[----:B------:R-:W-:Y:S02]  /*0120*/  LOP3.LUT R12, R9, 0xc00, RZ, 0xc0, !PT ;  /* 0x00000c00090c7812 */ /* 0x000fe400078ec0ff */
[----:B------:R-:W-:Y:S02]  /*0130*/  CS2R R8, SRZ ;  /* 0x0000000000087805 */ /* 0x000fe4000001ff00 */
[----:B------:R-:W-:Y:S01]  /*0140*/  ISETP.GE.AND P0, PT, R4, 0x10, PT ;  /* 0x000000100400780c */ /* 0x000fe20003f06270 */
[----:B------:R-:W-:Y:S01]  /*0150*/  IMAD R27, R27, 0x10, R4 ;  /* 0x000000101b1b7824 */ /* 0x000fe200078e0204 */
[----:B------:R-:W-:-:S02]  /*0160*/  LOP3.LUT R28, R12, R13, RZ, 0xfc, !PT ;  /* 0x0000000d0c1c7212 */ /* 0x000fc400078efcff */
[----:B------:R-:W-:Y:S02]  /*0170*/  CS2R R4, SRZ ;  /* 0x0000000000047805 */ /* 0x000fe4000001ff00 */
[C---:B------:R-:W-:Y:S01]  /*0180*/  LEA.HI R21, R12.reuse, UR4, RZ, 0x1c ;  /* 0x000000040c157c11 */ /* 0x040fe2000f8fe0ff */
[C---:B------:R-:W-:Y:S01]  /*0190*/  VIADD R19, R27.reuse, 0x400 ;  /* 0x000004001b137836 */ /* 0x040fe20000000000 */
[C---:B------:R-:W-:Y:S01]  /*01a0*/  LOP3.LUT R13, R12.reuse, 0x100, RZ, 0xfc, !PT ;  /* 0x000001000c0d7812 */ /* 0x040fe200078efcff */
[--C-:B-----5:R-:W-:Y:S01]  /*01b0*/  IMAD.WIDE R16, R27, 0x4, R22.reuse ;  /* 0x000000041b107825 */ /* 0x120fe200078e0216 */
[C---:B------:R-:W-:Y:S02]  /*01c0*/  LOP3.LUT R14, R12.reuse, 0x200, RZ, 0xfc, !PT ;  /* 0x000002000c0e7812 */ /* 0x040fe400078efcff */
[----:B------:R-:W-:Y:S01]  /*01d0*/  LOP3.LUT R12, R12, 0x300, RZ, 0xfc, !PT ;  /* 0x000003000c0c7812 */ /* 0x000fe200078efcff */
[----:B------:R-:W-:Y:S01]  /*01e0*/  IMAD.WIDE R18, R19, 0x4, R22 ;  /* 0x0000000413127825 */ /* 0x000fe200078e0216 */
[----:B------:R-:W-:Y:S01]  /*01f0*/  LEA.HI R13, R13, UR4, RZ, 0x1c ;  /* 0x000000040d0d7c11 */ /* 0x000fe2000f8fe0ff */
[----:B------:R1:W2:Y:S01]  /*0200*/  @!P0 LDG.E.EL.128 R4, desc[UR6][R16.64] ;  /* 0x0000000610048981 */ /* 0x0002a2000c2e1d00 */
[----:B------:R-:W-:Y:S01]  /*0210*/  LEA.HI R25, R14, UR4, RZ, 0x1c ;  /* 0x000000040e197c11 */ /* 0x000fe2000f8fe0ff */
[----:B------:R-:W-:Y:S01]  /*0220*/  VIADD R29, R27, 0x800 ;  /* 0x000008001b1d7836 */ /* 0x000fe20000000000 */
[----:B------:R-:W-:Y:S01]  /*0230*/  LEA.HI R15, R12, UR4, RZ, 0x1c ;  /* 0x000000040c0f7c11 */ /* 0x000fe2000f8fe0ff */
[C---:B------:R-:W-:Y:S01]  /*0240*/  IMAD R21, R28.reuse, 0x4, R21 ;  /* 0x000000041c157824 */ /* 0x040fe200078e0215 */
[----:B------:R3:W4:Y:S01]  /*0250*/  @!P0 LDG.E.EL.128 R8, desc[UR6][R18.64] ;  /* 0x0000000612088981 */ /* 0x000722000c2e1d00 */
[----:B------:R-:W-:-:S02]  /*0260*/  IMAD R24, R28, 0x4, R13 ;  /* 0x000000041c187824 */ /* 0x000fc400078e020d */
[C---:B------:R-:W-:Y:S01]  /*0270*/  IMAD R25, R28.reuse, 0x4, R25 ;  /* 0x000000041c197824 */ /* 0x040fe200078e0219 */
[----:B------:R-:W-:Y:S01]  /*0280*/  CS2R R12, SRZ ;  /* 0x00000000000c7805 */ /* 0x000fe2000001ff00 */
[----:B------:R-:W-:Y:S01]  /*0290*/  IMAD R28, R28, 0x4, R15 ;  /* 0x000000041c1c7824 */ /* 0x000fe200078e020f */
[----:B------:R-:W-:Y:S01]  /*02a0*/  CS2R R14, SRZ ;  /* 0x00000000000e7805 */ /* 0x000fe2000001ff00 */
[----:B-1----:R-:W-:Y:S02]  /*02b0*/  VIADD R17, R27, 0xc00 ;  /* 0x00000c001b117836 */ /* 0x002fe40000000000 */
[----:B------:R-:W-:Y:S01]  /*02c0*/  IMAD.WIDE R26, R29, 0x4, R22 ;  /* 0x000000041d1a7825 */ /* 0x000fe200078e0216 */
[----:B---3--:R-:W-:-:S03]  /*02d0*/  CS2R R18, SRZ ;  /* 0x0000000000127805 */ /* 0x008fc6000001ff00 */
[----:B------:R-:W-:Y:S01]  /*02e0*/  IMAD.WIDE R22, R17, 0x4, R22 ;  /* 0x0000000411167825 */ /* 0x000fe200078e0216 */
[----:B------:R-:W-:Y:S01]  /*02f0*/  CS2R R16, SRZ ;  /* 0x0000000000107805 */ /* 0x000fe2000001ff00 */
[----:B------:R1:W3:Y:S05]  /*0300*/  @!P0 LDG.E.EL.128 R12, desc[UR6][R26.64] ;  /* 0x000000061a0c8981 */ /* 0x0002ea000c2e1d00 */
[----:B------:R5:W3:Y:S01]  /*0310*/  @!P0 LDG.E.EL.128 R16, desc[UR6][R22.64] ;  /* 0x0000000616108981 */ /* 0x000ae2000c2e1d00 */
[----:B------:R-:W5:Y:S01]  /*0320*/  S2R R29, SR_TID.X ;  /* 0x00000000001d7919 */ /* 0x000f620000002100 */
[----:B------:R-:W-:Y:S01]  /*0330*/  SHF.R.U32.HI R20, RZ, 0x6, R20 ;  /* 0x00000006ff147819 */ /* 0x000fe20000011614 */
[----:B-1----:R-:W1:Y:S01]  /*0340*/  LDC.64 R26, c[0x0][0x220] ;  /* 0x00008800ff1a7b82 */ /* 0x002e620000000a00 */
[----:B0----5:R-:W-:-:S04]  /*0350*/  SHF.R.U32.HI R29, RZ, 0x2, R29 ;  /* 0x00000002ff1d7819 */ /* 0x021fc8000001161d */
[----:B------:R-:W-:-:S05]  /*0360*/  LOP3.LUT R22, R29, 0x30, RZ, 0xc0, !PT ;  /* 0x000000301d167812 */ /* 0x000fca00078ec0ff */
[----:B------:R-:W-:Y:S01]  /*0370*/  VIADD R23, R22, UR4 ;  /* 0x0000000416177c36 */ /* 0x000fe20008000000 */
[----:B--2---:R-:W-:Y:S04]  /*0380*/  STS [R21], R4 ;  /* 0x0000000415007388 */ /* 0x004fe80000000800 */
[----:B------:R0:W-:Y:S04]  /*0390*/  STS [R24+0x400], R5 ;  /* 0x0004000518007388 */ /* 0x0001e80000000800 */
[----:B------:R2:W-:Y:S04]  /*03a0*/  STS [R25+0x800], R6 ;  /* 0x0008000619007388 */ /* 0x0005e80000000800 */
[----:B------:R5:W-:Y:S01]  /*03b0*/  STS [R28+0xc00], R7 ;  /* 0x000c00071c007388 */ /* 0x000be20000000800 */
[----:B0-----:R-:W0:Y:S03]  /*03c0*/  LDC.64 R4, c[0x0][0x218] ;  /* 0x00008600ff047b82 */ /* 0x001e260000000a00 */
[----:B----4-:R-:W-:Y:S04]  /*03d0*/  STS [R21+0x100], R8 ;  /* 0x0001000815007388 */ /* 0x010fe80000000800 */
[----:B------:R4:W-:Y:S04]  /*03e0*/  STS [R24+0x500], R9 ;  /* 0x0005000918007388 */ /* 0x0009e80000000800 */
[----:B------:R-:W-:Y:S04]  /*03f0*/  STS [R25+0x900], R10 ;  /* 0x0009000a19007388 */ /* 0x000fe80000000800 */
[----:B------:R-:W-:Y:S04]  /*0400*/  STS [R28+0xd00], R11 ;  /* 0x000d000b1c007388 */ /* 0x000fe80000000800 */
[----:B---3--:R-:W-:Y:S04]  /*0410*/  STS [R21+0x200], R12 ;  /* 0x0002000c15007388 */ /* 0x008fe80000000800 */
[----:B------:R-:W-:Y:S04]  /*0420*/  STS [R24+0x600], R13 ;  /* 0x0006000d18007388 */ /* 0x000fe80000000800 */
[----:B------:R3:W-:Y:S04]  /*0430*/  STS [R25+0xa00], R14 ;  /* 0x000a000e19007388 */ /* 0x0007e80000000800 */
[----:B------:R-:W-:Y:S04]  /*0440*/  STS [R28+0xe00], R15 ;  /* 0x000e000f1c007388 */ /* 0x000fe80000000800 */
[----:B------:R-:W-:Y:S04]  /*0450*/  STS [R21+0x300], R16 ;  /* 0x0003001015007388 */ /* 0x000fe80000000800 */
[----:B------:R0:W-:Y:S04]  /*0460*/  STS [R24+0x700], R17 ;  /* 0x0007001118007388 */ /* 0x0001e80000000800 */
[----:B------:R-:W-:Y:S04]  /*0470*/  STS [R25+0xb00], R18 ;  /* 0x000b001219007388 */ /* 0x000fe80000000800 */
[----:B------:R0:W-:Y:S01]  /*0480*/  STS [R28+0xf00], R19 ;  /* 0x000f00131c007388 */ /* 0x0001e20000000800 */
[----:B--2---:R-:W-:-:S02]  /*0490*/  LOP3.LUT R6, R0, 0x3fc, RZ, 0xc0, !PT ;  /* 0x000003fc00067812 */ /* 0x004fc400078ec0ff */
[----:B-----5:R-:W-:Y:S02]  /*04a0*/  LOP3.LUT R7, R0, 0xfc, RZ, 0xc0, !PT ;  /* 0x000000fc00077812 */ /* 0x020fe400078ec0ff */
[C---:B----4-:R-:W-:Y:S02]  /*04b0*/  LOP3.LUT R9, R6.reuse, 0x400, RZ, 0xfc, !PT ;  /* 0x0000040006097812 */ /* 0x050fe400078efcff */
[--C-:B------:R-:W-:Y:S02]  /*04c0*/  PRMT R0, R7, 0x6540, R2.reuse ;  /* 0x0000654007007816 */ /* 0x100fe40000000002 */
[----:B------:R-:W-:Y:S02]  /*04d0*/  SHF.R.U32.HI R7, RZ, 0x4, R9 ;  /* 0x00000004ff077819 */ /* 0x000fe40000011609 */
[----:B---3--:R-:W-:Y:S02]  /*04e0*/  SHF.R.S32.HI R14, RZ, 0x17, R2 ;  /* 0x00000017ff0e7819 */ /* 0x008fe40000011402 */
[----:B------:R-:W-:-:S02]  /*04f0*/  LOP3.LUT R12, R6, 0x800, RZ, 0xfc, !PT ;  /* 0x00000800060c7812 */ /* 0x000fc400078efcff */
[C---:B------:R-:W-:Y:S02]  /*0500*/  LOP3.LUT R13, R6.reuse, 0xc00, RZ, 0xfc, !PT ;  /* 0x00000c00060d7812 */ /* 0x040fe400078efcff */
[----:B------:R-:W-:Y:S01]  /*0510*/  LOP3.LUT R2, R7, 0x70, RZ, 0xc0, !PT ;  /* 0x0000007007027812 */ /* 0x000fe200078ec0ff */
[----:B------:R-:W-:Y:S01]  /*0520*/  IMAD R8, R6, 0x4, R23 ;  /* 0x0000000406087824 */ /* 0x000fe200078e0217 */
[----:B------:R-:W-:Y:S01]  /*0530*/  BAR.SYNC.DEFER_BLOCKING 0x0 ;  /* 0x0000000000007b1d */ /* 0x000fe20000010000 */
[----:B------:R-:W-:Y:S02]  /*0540*/  SGXT R7, R14, 0x1 ;  /* 0x000000010e07781a */ /* 0x000fe40000000200 */
[----:B------:R-:W-:Y:S02]  /*0550*/  SHF.R.U32.HI R12, RZ, 0x4, R12 ;  /* 0x00000004ff0c7819 */ /* 0x000fe4000001160c */
[----:B------:R-:W-:Y:S01]  /*0560*/  SHF.R.U32.HI R14, RZ, 0x4, R13 ;  /* 0x00000004ff0e7819 */ /* 0x000fe2000001160d */
[----:B------:R-:W-:Y:S01]  /*0570*/  VIADD R13, R2, UR4 ;  /* 0x00000004020d7c36 */ /* 0x000fe20008000000 */
[----:B------:R-:W-:-:S02]  /*0580*/  LOP3.LUT R12, R12, 0xb0, RZ, 0xc0, !PT ;  /* 0x000000b00c0c7812 */ /* 0x000fc400078ec0ff */
[----:B------:R-:W-:Y:S01]  /*0590*/  LOP3.LUT R14, R14, 0xf0, RZ, 0xc0, !PT ;  /* 0x000000f00e0e7812 */ /* 0x000fe200078ec0ff */
[----:B------:R-:W-:Y:S01]  /*05a0*/  IMAD R13, R6, 0x4, R13 ;  /* 0x00000004060d7824 */ /* 0x000fe200078e020d */
[----:B------:R-:W-:Y:S01]  /*05b0*/  LEA.HI R7, R7, R0, RZ, 0xa ;  /* 0x0000000007077211 */ /* 0x000fe200078f50ff */
[----:B0-----:R-:W-:Y:S02]  /*05c0*/  VIADD R17, R12, UR4 ;  /* 0x000000040c117c36 */ /* 0x001fe40008000000 */
[----:B------:R-:W-:Y:S01]  /*05d0*/  VIADD R19, R14, UR4 ;  /* 0x000000040e137c36 */ /* 0x000fe20008000000 */
[----:B------:R-:W-:Y:S01]  /*05e0*/  SGXT.U32 R2, R20, 0x2 ;  /* 0x000000021402781a */ /* 0x000fe20000000000 */
[C---:B------:R-:W-:Y:S01]  /*05f0*/  IMAD R20, R6.reuse, 0x4, R17 ;  /* 0x0000000406147824 */ /* 0x040fe200078e0211 */
[----:B------:R-:W0:Y:S01]  /*0600*/  LDS.128 R8, [R8] ;  /* 0x0000000008087984 */ /* 0x000e220000000c00 */
[----:B------:R-:W-:Y:S02]  /*0610*/  IMAD.SHL.U32 R16, R7, 0x10, RZ ;  /* 0x0000001007107824 */ /* 0x000fe400078e00ff */
[----:B------:R-:W-:Y:S01]  /*0620*/  IMAD R19, R6, 0x4, R19 ;  /* 0x0000000406137824 */ /* 0x000fe200078e0213 */
[----:B------:R-:W2:Y:S01]  /*0630*/  LDS.128 R12, [R13+0x1000] ;  /* 0x001000000d0c7984 */ /* 0x000ea20000000c00 */
[----:B------:R-:W-:-:S02]  /*0640*/  LOP3.LUT R2, R3, R2, RZ, 0xfc, !PT ;  /* 0x0000000203027212 */ /* 0x000fc400078efcff */
[----:B------:R-:W-:Y:S01]  /*0650*/  LOP3.LUT R3, R16, 0xffffc000, RZ, 0xc0, !PT ;  /* 0xffffc00010037812 */ /* 0x000fe200078ec0ff */
[----:B------:R-:W3:Y:S04]  /*0660*/  LDS.128 R20, [R20+0x2000] ;  /* 0x0020000014147984 */ /* 0x000ee80000000c00 */
[----:B------:R-:W4:Y:S01]  /*0670*/  LDS.128 R16, [R19+0x3000] ;  /* 0x0030000013107984 */ /* 0x000f220000000c00 */
[----:B------:R-:W-:Y:S02]  /*0680*/  LOP3.LUT R25, R7, 0xfffffc00, RZ, 0xc0, !PT ;  /* 0xfffffc0007197812 */ /* 0x000fe400078ec0ff */
[----:B------:R-:W-:Y:S02]  /*0690*/  ISETP.GE.AND P0, PT, R2, 0x10, PT ;  /* 0x000000100200780c */ /* 0x000fe40003f06270 */
[----:B------:R-:W-:-:S02]  /*06a0*/  IADD3 R25, R3, R0, -R25 ;  /* 0x0000000003197210 */ /* 0x000fc40007ffe819 */
[----:B------:R-:W-:-:S03]  /*06b0*/  LOP3.LUT R24, R2, 0x4, RZ, 0xfc, !PT ;  /* 0x0000000402187812 */ /* 0x000fc600078efcff */
[----:B------:R-:W-:Y:S01]  /*06c0*/  IMAD R0, R2, 0x400, R25 ;  /* 0x0000040002007824 */ /* 0x000fe200078e0219 */
[----:B------:R-:W-:Y:S02]  /*06d0*/  ISETP.GE.AND P1, PT, R24, 0x10, PT ;  /* 0x000000101800780c */ /* 0x000fe40003f26270 */
[----:B------:R-:W-:Y:S01]  /*06e0*/  LOP3.LUT R28, R2, 0x8, RZ, 0xfc, !PT ;  /* 0x00000008021c7812 */ /* 0x000fe200078efcff */
[----:B------:R-:W-:Y:S01]  /*06f0*/  IMAD.WIDE R6, R0, 0x4, R4 ;  /* 0x0000000400067825 */ /* 0x000fe200078e0204 */
[----:B------:R-:W-:-:S03]  /*0700*/  LOP3.LUT R2, R2, 0xc, RZ, 0xfc, !PT ;  /* 0x0000000c02027812 */ /* 0x000fc600078efcff */
[--C-:B------:R-:W-:Y:S01]  /*0710*/  IMAD R3, R24, 0x400, R25.reuse ;  /* 0x0000040018037824 */ /* 0x100fe200078e0219 */
[----:B------:R-:W-:Y:S02]  /*0720*/  ISETP.GE.AND P2, PT, R28, 0x10, PT ;  /* 0x000000101c00780c */ /* 0x000fe40003f46270 */
[----:B------:R-:W-:Y:S01]  /*0730*/  ISETP.GE.AND P3, PT, R2, 0x10, PT ;  /* 0x000000100200780c */ /* 0x000fe20003f66270 */
[----:B0-----:R0:W-:Y:S02]  /*0740*/  @!P0 STG.E.128 desc[UR6][R6.64], R8 ;  /* 0x0000000806008986 */ /* 0x0011e4000c101d06 */
[----:B0-----:R-:W-:Y:S02]  /*0750*/  IMAD R7, R28, 0x400, R25 ;  /* 0x000004001c077824 */ /* 0x001fe400078e0219 */
[----:B------:R-:W-:-:S04]  /*0760*/  IMAD.WIDE R28, R3, 0x4, R4 ;  /* 0x00000004031c7825 */ /* 0x000fc800078e0204 */
[----:B------:R-:W-:Y:S01]  /*0770*/  IMAD R25, R2, 0x400, R25 ;  /* 0x0000040002197824 */ /* 0x000fe200078e0219 */
[----:B--2---:R0:W-:Y:S01]  /*0780*/  @!P1 STG.E.128 desc[UR6][R28.64], R12 ;  /* 0x0000000c1c009986 */ /* 0x0041e2000c101d06 */
[----:B-1----:R-:W-:-:S04]  /*0790*/  IMAD.WIDE R2, R3, 0x4, R26 ;  /* 0x0000000403027825 */ /* 0x002fc800078e021a */
[----:B0-----:R-:W-:-:S04]  /*07a0*/  IMAD.WIDE R28, R7, 0x4, R4 ;  /* 0x00000004071c7825 */ /* 0x001fc800078e0204 */
[----:B------:R-:W-:Y:S01]  /*07b0*/  IMAD.WIDE R4, R25, 0x4, R4 ;  /* 0x0000000419047825 */ /* 0x000fe200078e0204 */
[----:B---3--:R-:W-:Y:S04]  /*07c0*/  @!P2 STG.E.128 desc[UR6][R28.64], R20 ;  /* 0x000000141c00a986 */ /* 0x008fe8000c101d06 */
[----:B----4-:R0:W-:Y:S01]  /*07d0*/  @!P3 STG.E.128 desc[UR6][R4.64], R16 ;  /* 0x000000100400b986 */ /* 0x0101e2000c101d06 */
[----:B------:R-:W-:-:S04]  /*07e0*/  IMAD.WIDE R6, R7, 0x4, R26 ;  /* 0x0000000407067825 */ /* 0x000fc800078e021a */
[----:B0-----:R-:W-:-:S05]  /*07f0*/  IMAD.WIDE R4, R0, 0x4, R26 ;  /* 0x0000000400047825 */ /* 0x001fca00078e021a */
[----:B------:R0:W-:Y:S04]  /*0800*/  @!P0 STG.E.128 desc[UR6][R4.64], R8 ;  /* 0x0000000804008986 */ /* 0x0001e8000c101d06 */
[----:B------:R0:W-:Y:S01]  /*0810*/  @!P1 STG.E.128 desc[UR6][R2.64], R12 ;  /* 0x0000000c02009986 */ /* 0x0001e2000c101d06 */
[----:B------:R-:W-:-:S03]  /*0820*/  IMAD.WIDE R26, R25, 0x4, R26 ;  /* 0x00000004191a7825 */ /* 0x000fc600078e021a */
[----:B------:R0:W-:Y:S02]  /*0830*/  @!P2 STG.E.128 desc[UR6][R6.64], R20 ;  /* 0x000000140600a986 */ /* 0x0001e4000c101d06 */
[----:B0-----:R-:W-:Y:S05]  /*0840*/  @P3 EXIT ;  /* 0x000000000000394d */ /* 0x001fea0003800000 */
[----:B------:R-:W-:Y:S01]  /*0850*/  STG.E.128 desc[UR6][R26.64], R16 ;  /* 0x000000101a007986 */ /* 0x000fe2000c101d06 */
[----:B------:R-:W-:Y:S05]  /*0860*/  EXIT ;  /* 0x000000000000794d */ /* 0x000fea0003800000 */
.L_x_0:
[----:B------:R-:W-:-:S00]  /*0870*/  BRA `(.L_x_0) ;  /* 0xfffffffc00fc7947 */ /* 0x000fc0000383ffff */
[----:B------:R-:W-:-:S00]  /*0880*/  NOP ;  /* 0x0000000000007918 */ /* 0x000fc00000000000 */
[----:B------:R-:W-:-:S00]  /*0890*/  NOP ;  /* 0x0000000000007918 */ /* 0x000fc00000000000 */
[----:B------:R-:W-:-:S00]  /*08a0*/  NOP ;  /* 0x0000000000007918 */ /* 0x000fc00000000000 */
[----:B------:R-:W-:-:S00]  /*08b0*/  NOP ;  /* 0x0000000000007918 */ /* 0x000fc00000000000 */
[----:B------:R-:W-:-:S00]  /*08c0*/  NOP ;  /* 0x0000000000007918 */ /* 0x000fc00000000000 */
[----:B------:R-:W-:-:S00]  /*08d0*/  NOP ;  /* 0x0000000000007918 */ /* 0x000fc00000000000 */
[----:B------:R-:W-:-:S00]  /*08e0*/  NOP ;  /* 0x0000000000007918 */ /* 0x000fc00000000000 */
[----:B------:R-:W-:-:S00]  /*08f0*/  NOP ;  /* 0x0000000000007918 */ /* 0x000fc00000000000 */
.L_x_1:


//--------------------- .nv.shared.triton_poi_fused_convolution_33 --------------------------
	.section	.nv.shared.triton_poi_fused_convolution_33,"aw",@nobits
	.sectionflags	@""
	.align	16
	.zero		1024


//--------------------- .nv.constant0.triton_poi_fused_convolution_33 --------------------------
	.section	.nv.constant0.triton_poi_fused_convolution_33,"a",@progbits
	.sectionflags	@""
	.align	4
.nv.constant0.triton_poi_fused_convolution_33:
	.zero		560
